//
// Generated by NVIDIA NVVM Compiler
//
// Compiler Build ID: CL-36424714
// Cuda compilation tools, release 13.0, V13.0.88
// Based on NVVM 20.0.0
//

.version 9.0
.target sm_100
.address_size 64

	// .globl	_Z16torch_sum_kernelPK13__nv_bfloat16S1_PS_ii

.visible .entry _Z16torch_sum_kernelPK13__nv_bfloat16S1_PS_ii(
	.param .u64 .ptr .align 1 _Z16torch_sum_kernelPK13__nv_bfloat16S1_PS_ii_param_0,
	.param .u64 .ptr .align 1 _Z16torch_sum_kernelPK13__nv_bfloat16S1_PS_ii_param_1,
	.param .u64 .ptr .align 1 _Z16torch_sum_kernelPK13__nv_bfloat16S1_PS_ii_param_2,
	.param .u32 _Z16torch_sum_kernelPK13__nv_bfloat16S1_PS_ii_param_3,
	.param .u32 _Z16torch_sum_kernelPK13__nv_bfloat16S1_PS_ii_param_4
)
{
	.reg .pred 	%p<10>;
	.reg .b16 	%rs<203>;
	.reg .b32 	%r<142>;
	.reg .b64 	%rd<84>;

	ld.param.u64 	%rd11, [_Z16torch_sum_kernelPK13__nv_bfloat16S1_PS_ii_param_1];
	ld.param.u32 	%r70, [_Z16torch_sum_kernelPK13__nv_bfloat16S1_PS_ii_param_3];
	ld.param.u32 	%r71, [_Z16torch_sum_kernelPK13__nv_bfloat16S1_PS_ii_param_4];
	cvta.to.global.u64 	%rd1, %rd11;
	mov.u32 	%r1, %ctaid.x;
	mov.u32 	%r2, %tid.x;
	setp.lt.s32 	%p1, %r71, 1;
	mov.b16 	%rs202, 0;
	@%p1 bra 	$L__BB0_13;
	setp.lt.u32 	%p2, %r71, 16;
	mov.b16 	%rs202, 0;
	mov.b32 	%r138, 0;
	@%p2 bra 	$L__BB0_4;
	ld.param.u64 	%rd79, [_Z16torch_sum_kernelPK13__nv_bfloat16S1_PS_ii_param_0];
	and.b32  	%r138, %r71, 2147483632;
	neg.s32 	%r136, %r138;
	mad.lo.s32 	%r135, %r1, %r70, %r2;
	mad.lo.s32 	%r74, %r70, 15, %r1;
	mad.lo.s32 	%r134, %r70, %r74, %r2;
	mad.lo.s32 	%r75, %r70, 14, %r1;
	mad.lo.s32 	%r133, %r70, %r75, %r2;
	mad.lo.s32 	%r76, %r70, 13, %r1;
	mad.lo.s32 	%r132, %r70, %r76, %r2;
	mad.lo.s32 	%r77, %r70, 12, %r1;
	mad.lo.s32 	%r131, %r70, %r77, %r2;
	mad.lo.s32 	%r78, %r70, 11, %r1;
	mad.lo.s32 	%r130, %r70, %r78, %r2;
	mad.lo.s32 	%r79, %r70, 10, %r1;
	mad.lo.s32 	%r129, %r70, %r79, %r2;
	mad.lo.s32 	%r80, %r70, 9, %r1;
	mad.lo.s32 	%r128, %r70, %r80, %r2;
	shl.b32 	%r81, %r70, 3;
	add.s32 	%r82, %r1, %r81;
	mad.lo.s32 	%r127, %r70, %r82, %r2;
	mad.lo.s32 	%r83, %r70, 7, %r1;
	mad.lo.s32 	%r126, %r70, %r83, %r2;
	mad.lo.s32 	%r84, %r70, 6, %r1;
	mad.lo.s32 	%r125, %r70, %r84, %r2;
	mad.lo.s32 	%r85, %r70, 5, %r1;
	mad.lo.s32 	%r124, %r70, %r85, %r2;
	shl.b32 	%r86, %r70, 2;
	add.s32 	%r87, %r1, %r86;
	mad.lo.s32 	%r123, %r70, %r87, %r2;
	mad.lo.s32 	%r88, %r70, 3, %r1;
	mad.lo.s32 	%r122, %r70, %r88, %r2;
	shl.b32 	%r89, %r70, 1;
	add.s32 	%r90, %r1, %r89;
	mad.lo.s32 	%r121, %r70, %r90, %r2;
	cvta.to.global.u64 	%rd12, %rd79;
	add.s64 	%rd82, %rd12, 16;
	add.s32 	%r91, %r1, %r70;
	mad.lo.s32 	%r120, %r70, %r91, %r2;
	mov.b16 	%rs202, 0;
$L__BB0_3:
	.pragma "nounroll";
	mul.wide.s32 	%rd13, %r135, 2;
	add.s64 	%rd14, %rd1, %rd13;
	ld.global.u16 	%rs19, [%rd82+-16];
	ld.global.u16 	%rs20, [%rd14];
	// begin inline asm
	{ mul.bf16 %rs18,%rs19,%rs20; }

	// end inline asm
	// begin inline asm
	{ add.bf16 %rs21,%rs202,%rs18; }

	// end inline asm
	mul.wide.s32 	%rd15, %r120, 2;
	add.s64 	%rd16, %rd1, %rd15;
	ld.global.u16 	%rs25, [%rd82+-14];
	ld.global.u16 	%rs26, [%rd16];
	// begin inline asm
	{ mul.bf16 %rs24,%rs25,%rs26; }

	// end inline asm
	// begin inline asm
	{ add.bf16 %rs27,%rs21,%rs24; }

	// end inline asm
	mul.wide.s32 	%rd17, %r121, 2;
	add.s64 	%rd18, %rd1, %rd17;
	ld.global.u16 	%rs31, [%rd82+-12];
	ld.global.u16 	%rs32, [%rd18];
	// begin inline asm
	{ mul.bf16 %rs30,%rs31,%rs32; }

	// end inline asm
	// begin inline asm
	{ add.bf16 %rs33,%rs27,%rs30; }

	// end inline asm
	mul.wide.s32 	%rd19, %r122, 2;
	add.s64 	%rd20, %rd1, %rd19;
	ld.global.u16 	%rs37, [%rd82+-10];
	ld.global.u16 	%rs38, [%rd20];
	// begin inline asm
	{ mul.bf16 %rs36,%rs37,%rs38; }

	// end inline asm
	// begin inline asm
	{ add.bf16 %rs39,%rs33,%rs36; }

	// end inline asm
	mul.wide.s32 	%rd21, %r123, 2;
	add.s64 	%rd22, %rd1, %rd21;
	ld.global.u16 	%rs43, [%rd82+-8];
	ld.global.u16 	%rs44, [%rd22];
	// begin inline asm
	{ mul.bf16 %rs42,%rs43,%rs44; }

	// end inline asm
	// begin inline asm
	{ add.bf16 %rs45,%rs39,%rs42; }

	// end inline asm
	mul.wide.s32 	%rd23, %r124, 2;
	add.s64 	%rd24, %rd1, %rd23;
	ld.global.u16 	%rs49, [%rd82+-6];
	ld.global.u16 	%rs50, [%rd24];
	// begin inline asm
	{ mul.bf16 %rs48,%rs49,%rs50; }

	// end inline asm
	// begin inline asm
	{ add.bf16 %rs51,%rs45,%rs48; }

	// end inline asm
	mul.wide.s32 	%rd25, %r125, 2;
	add.s64 	%rd26, %rd1, %rd25;
	ld.global.u16 	%rs55, [%rd82+-4];
	ld.global.u16 	%rs56, [%rd26];
	// begin inline asm
	{ mul.bf16 %rs54,%rs55,%rs56; }

	// end inline asm
	// begin inline asm
	{ add.bf16 %rs57,%rs51,%rs54; }

	// end inline asm
	mul.wide.s32 	%rd27, %r126, 2;
	add.s64 	%rd28, %rd1, %rd27;
	ld.global.u16 	%rs61, [%rd82+-2];
	ld.global.u16 	%rs62, [%rd28];
	// begin inline asm
	{ mul.bf16 %rs60,%rs61,%rs62; }

	// end inline asm
	// begin inline asm
	{ add.bf16 %rs63,%rs57,%rs60; }

	// end inline asm
	mul.wide.s32 	%rd29, %r127, 2;
	add.s64 	%rd30, %rd1, %rd29;
	ld.global.u16 	%rs67, [%rd82];
	ld.global.u16 	%rs68, [%rd30];
	// begin inline asm
	{ mul.bf16 %rs66,%rs67,%rs68; }

	// end inline asm
	// begin inline asm
	{ add.bf16 %rs69,%rs63,%rs66; }

	// end inline asm
	mul.wide.s32 	%rd31, %r128, 2;
	add.s64 	%rd32, %rd1, %rd31;
	ld.global.u16 	%rs73, [%rd82+2];
	ld.global.u16 	%rs74, [%rd32];
	// begin inline asm
	{ mul.bf16 %rs72,%rs73,%rs74; }

	// end inline asm
	// begin inline asm
	{ add.bf16 %rs75,%rs69,%rs72; }

	// end inline asm
	mul.wide.s32 	%rd33, %r129, 2;
	add.s64 	%rd34, %rd1, %rd33;
	ld.global.u16 	%rs79, [%rd82+4];
	ld.global.u16 	%rs80, [%rd34];
	// begin inline asm
	{ mul.bf16 %rs78,%rs79,%rs80; }

	// end inline asm
	// begin inline asm
	{ add.bf16 %rs81,%rs75,%rs78; }

	// end inline asm
	mul.wide.s32 	%rd35, %r130, 2;
	add.s64 	%rd36, %rd1, %rd35;
	ld.global.u16 	%rs85, [%rd82+6];
	ld.global.u16 	%rs86, [%rd36];
	// begin inline asm
	{ mul.bf16 %rs84,%rs85,%rs86; }

	// end inline asm
	// begin inline asm
	{ add.bf16 %rs87,%rs81,%rs84; }

	// end inline asm
	mul.wide.s32 	%rd37, %r131, 2;
	add.s64 	%rd38, %rd1, %rd37;
	ld.global.u16 	%rs91, [%rd82+8];
	ld.global.u16 	%rs92, [%rd38];
	// begin inline asm
	{ mul.bf16 %rs90,%rs91,%rs92; }

	// end inline asm
	// begin inline asm
	{ add.bf16 %rs93,%rs87,%rs90; }

	// end inline asm
	mul.wide.s32 	%rd39, %r132, 2;
	add.s64 	%rd40, %rd1, %rd39;
	ld.global.u16 	%rs97, [%rd82+10];
	ld.global.u16 	%rs98, [%rd40];
	// begin inline asm
	{ mul.bf16 %rs96,%rs97,%rs98; }

	// end inline asm
	// begin inline asm
	{ add.bf16 %rs99,%rs93,%rs96; }

	// end inline asm
	mul.wide.s32 	%rd41, %r133, 2;
	add.s64 	%rd42, %rd1, %rd41;
	ld.global.u16 	%rs103, [%rd82+12];
	ld.global.u16 	%rs104, [%rd42];
	// begin inline asm
	{ mul.bf16 %rs102,%rs103,%rs104; }

	// end inline asm
	// begin inline asm
	{ add.bf16 %rs105,%rs99,%rs102; }

	// end inline asm
	mul.wide.s32 	%rd43, %r134, 2;
	add.s64 	%rd44, %rd1, %rd43;
	ld.global.u16 	%rs109, [%rd82+14];
	ld.global.u16 	%rs110, [%rd44];
	// begin inline asm
	{ mul.bf16 %rs108,%rs109,%rs110; }

	// end inline asm
	// begin inline asm
	{ add.bf16 %rs202,%rs105,%rs108; }

	// end inline asm
	add.s32 	%r136, %r136, 16;
	mul.lo.s32 	%r92, %r70, %r70;
	shl.b32 	%r93, %r92, 4;
	add.s32 	%r135, %r135, %r93;
	add.s32 	%r134, %r134, %r93;
	add.s32 	%r133, %r133, %r93;
	add.s32 	%r132, %r132, %r93;
	add.s32 	%r131, %r131, %r93;
	add.s32 	%r130, %r130, %r93;
	add.s32 	%r129, %r129, %r93;
	add.s32 	%r128, %r128, %r93;
	add.s32 	%r127, %r127, %r93;
	add.s32 	%r126, %r126, %r93;
	add.s32 	%r125, %r125, %r93;
	add.s32 	%r124, %r124, %r93;
	add.s32 	%r123, %r123, %r93;
	add.s32 	%r122, %r122, %r93;
	add.s32 	%r121, %r121, %r93;
	add.s64 	%rd82, %rd82, 32;
	add.s32 	%r120, %r120, %r93;
	setp.ne.s32 	%p3, %r136, 0;
	@%p3 bra 	$L__BB0_3;
$L__BB0_4:
	and.b32  	%r56, %r71, 15;
	setp.eq.s32 	%p4, %r56, 0;
	@%p4 bra 	$L__BB0_13;
	ld.param.u64 	%rd80, [_Z16torch_sum_kernelPK13__nv_bfloat16S1_PS_ii_param_0];
	cvta.to.global.u64 	%rd5, %rd80;
	and.b32  	%r57, %r71, 7;
	setp.lt.u32 	%p5, %r56, 8;
	@%p5 bra 	$L__BB0_7;
	mul.wide.u32 	%rd45, %r138, 2;
	add.s64 	%rd46, %rd5, %rd45;
	mad.lo.s32 	%r94, %r138, %r70, %r1;
	mad.lo.s32 	%r95, %r94, %r70, %r2;
	mul.wide.s32 	%rd47, %r95, 2;
	add.s64 	%rd48, %rd1, %rd47;
	ld.global.u16 	%rs116, [%rd46];
	ld.global.u16 	%rs117, [%rd48];
	// begin inline asm
	{ mul.bf16 %rs115,%rs116,%rs117; }

	// end inline asm
	// begin inline asm
	{ add.bf16 %rs118,%rs202,%rs115; }

	// end inline asm
	add.s32 	%r96, %r94, %r70;
	mad.lo.s32 	%r97, %r96, %r70, %r2;
	mul.wide.s32 	%rd49, %r97, 2;
	add.s64 	%rd50, %rd1, %rd49;
	ld.global.u16 	%rs122, [%rd46+2];
	ld.global.u16 	%rs123, [%rd50];
	// begin inline asm
	{ mul.bf16 %rs121,%rs122,%rs123; }

	// end inline asm
	// begin inline asm
	{ add.bf16 %rs124,%rs118,%rs121; }

	// end inline asm
	add.s32 	%r98, %r96, %r70;
	mad.lo.s32 	%r99, %r98, %r70, %r2;
	mul.wide.s32 	%rd51, %r99, 2;
	add.s64 	%rd52, %rd1, %rd51;
	ld.global.u16 	%rs128, [%rd46+4];
	ld.global.u16 	%rs129, [%rd52];
	// begin inline asm
	{ mul.bf16 %rs127,%rs128,%rs129; }

	// end inline asm
	// begin inline asm
	{ add.bf16 %rs130,%rs124,%rs127; }

	// end inline asm
	add.s32 	%r100, %r98, %r70;
	mad.lo.s32 	%r101, %r100, %r70, %r2;
	mul.wide.s32 	%rd53, %r101, 2;
	add.s64 	%rd54, %rd1, %rd53;
	ld.global.u16 	%rs134, [%rd46+6];
	ld.global.u16 	%rs135, [%rd54];
	// begin inline asm
	{ mul.bf16 %rs133,%rs134,%rs135; }

	// end inline asm
	// begin inline asm
	{ add.bf16 %rs136,%rs130,%rs133; }

	// end inline asm
	add.s32 	%r102, %r100, %r70;
	mad.lo.s32 	%r103, %r102, %r70, %r2;
	mul.wide.s32 	%rd55, %r103, 2;
	add.s64 	%rd56, %rd1, %rd55;
	ld.global.u16 	%rs140, [%rd46+8];
	ld.global.u16 	%rs141, [%rd56];
	// begin inline asm
	{ mul.bf16 %rs139,%rs140,%rs141; }

	// end inline asm
	// begin inline asm
	{ add.bf16 %rs142,%rs136,%rs139; }

	// end inline asm
	add.s32 	%r104, %r102, %r70;
	mad.lo.s32 	%r105, %r104, %r70, %r2;
	mul.wide.s32 	%rd57, %r105, 2;
	add.s64 	%rd58, %rd1, %rd57;
	ld.global.u16 	%rs146, [%rd46+10];
	ld.global.u16 	%rs147, [%rd58];
	// begin inline asm
	{ mul.bf16 %rs145,%rs146,%rs147; }

	// end inline asm
	// begin inline asm
	{ add.bf16 %rs148,%rs142,%rs145; }

	// end inline asm
	add.s32 	%r106, %r104, %r70;
	mad.lo.s32 	%r107, %r106, %r70, %r2;
	mul.wide.s32 	%rd59, %r107, 2;
	add.s64 	%rd60, %rd1, %rd59;
	ld.global.u16 	%rs152, [%rd46+12];
	ld.global.u16 	%rs153, [%rd60];
	// begin inline asm
	{ mul.bf16 %rs151,%rs152,%rs153; }

	// end inline asm
	// begin inline asm
	{ add.bf16 %rs154,%rs148,%rs151; }

	// end inline asm
	add.s32 	%r108, %r106, %r70;
	mad.lo.s32 	%r109, %r108, %r70, %r2;
	mul.wide.s32 	%rd61, %r109, 2;
	add.s64 	%rd62, %rd1, %rd61;
	ld.global.u16 	%rs158, [%rd46+14];
	ld.global.u16 	%rs159, [%rd62];
	// begin inline asm
	{ mul.bf16 %rs157,%rs158,%rs159; }

	// end inline asm
	// begin inline asm
	{ add.bf16 %rs202,%rs154,%rs157; }

	// end inline asm
	add.s32 	%r138, %r138, 8;
$L__BB0_7:
	setp.eq.s32 	%p6, %r57, 0;
	@%p6 bra 	$L__BB0_13;
	and.b32  	%r60, %r71, 3;
	setp.lt.u32 	%p7, %r57, 4;
	@%p7 bra 	$L__BB0_10;
	mul.wide.u32 	%rd63, %r138, 2;
	add.s64 	%rd64, %rd5, %rd63;
	mad.lo.s32 	%r110, %r138, %r70, %r1;
	mad.lo.s32 	%r111, %r110, %r70, %r2;
	mul.wide.s32 	%rd65, %r111, 2;
	add.s64 	%rd66, %rd1, %rd65;
	ld.global.u16 	%rs165, [%rd64];
	ld.global.u16 	%rs166, [%rd66];
	// begin inline asm
	{ mul.bf16 %rs164,%rs165,%rs166; }

	// end inline asm
	// begin inline asm
	{ add.bf16 %rs167,%rs202,%rs164; }

	// end inline asm
	add.s32 	%r112, %r110, %r70;
	mad.lo.s32 	%r113, %r112, %r70, %r2;
	mul.wide.s32 	%rd67, %r113, 2;
	add.s64 	%rd68, %rd1, %rd67;
	ld.global.u16 	%rs171, [%rd64+2];
	ld.global.u16 	%rs172, [%rd68];
	// begin inline asm
	{ mul.bf16 %rs170,%rs171,%rs172; }

	// end inline asm
	// begin inline asm
	{ add.bf16 %rs173,%rs167,%rs170; }

	// end inline asm
	add.s32 	%r114, %r112, %r70;
	mad.lo.s32 	%r115, %r114, %r70, %r2;
	mul.wide.s32 	%rd69, %r115, 2;
	add.s64 	%rd70, %rd1, %rd69;
	ld.global.u16 	%rs177, [%rd64+4];
	ld.global.u16 	%rs178, [%rd70];
	// begin inline asm
	{ mul.bf16 %rs176,%rs177,%rs178; }

	// end inline asm
	// begin inline asm
	{ add.bf16 %rs179,%rs173,%rs176; }

	// end inline asm
	add.s32 	%r116, %r114, %r70;
	mad.lo.s32 	%r117, %r116, %r70, %r2;
	mul.wide.s32 	%rd71, %r117, 2;
	add.s64 	%rd72, %rd1, %rd71;
	ld.global.u16 	%rs183, [%rd64+6];
	ld.global.u16 	%rs184, [%rd72];
	// begin inline asm
	{ mul.bf16 %rs182,%rs183,%rs184; }

	// end inline asm
	// begin inline asm
	{ add.bf16 %rs202,%rs179,%rs182; }

	// end inline asm
	add.s32 	%r138, %r138, 4;
$L__BB0_10:
	setp.eq.s32 	%p8, %r60, 0;
	@%p8 bra 	$L__BB0_13;
	mad.lo.s32 	%r118, %r138, %r70, %r1;
	mad.lo.s32 	%r141, %r70, %r118, %r2;
	mul.lo.s32 	%r64, %r70, %r70;
	mul.wide.u32 	%rd73, %r138, 2;
	add.s64 	%rd83, %rd5, %rd73;
	neg.s32 	%r140, %r60;
$L__BB0_12:
	.pragma "nounroll";
	mul.wide.s32 	%rd74, %r141, 2;
	add.s64 	%rd75, %rd1, %rd74;
	ld.global.u16 	%rs189, [%rd83];
	ld.global.u16 	%rs190, [%rd75];
	// begin inline asm
	{ mul.bf16 %rs188,%rs189,%rs190; }

	// end inline asm
	// begin inline asm
	{ add.bf16 %rs202,%rs202,%rs188; }

	// end inline asm
	add.s32 	%r141, %r141, %r64;
	add.s64 	%rd83, %rd83, 2;
	add.s32 	%r140, %r140, 1;
	setp.ne.s32 	%p9, %r140, 0;
	@%p9 bra 	$L__BB0_12;
$L__BB0_13:
	ld.param.u64 	%rd81, [_Z16torch_sum_kernelPK13__nv_bfloat16S1_PS_ii_param_2];
	cvta.to.global.u64 	%rd76, %rd81;
	mad.lo.s32 	%r119, %r70, %r1, %r2;
	mul.wide.s32 	%rd77, %r119, 2;
	add.s64 	%rd78, %rd76, %rd77;
	st.global.u16 	[%rd78], %rs202;
	ret;

}


// ===== COMPILED SASS (sm_100) =====

	.target	sm_100

	.elftype	@"ET_EXEC"


//--------------------- .note.nv.tkinfo           --------------------------
	.section	.note.nv.tkinfo,"",@"SHT_NOTE"
	.sectionflags	@"SHF_NOTE_NV_TKINFO"
	.tkinfo
        /*0018*/ 	.word	0x00000002
        /*0030*/ 	.string	""
        /*0030*/ 	.string	"ptxas"
        /*0030*/ 	.string	"Cuda compilation tools, release 13.0, V13.0.88"
        /*0030*/ 	.string	"Build cuda_13.0.r13.0/compiler.36424714_0"
        /*0030*/ 	.string	"-arch sm_100 -m 64 "



//--------------------- .note.nv.cuinfo           --------------------------
	.section	.note.nv.cuinfo,"",@"SHT_NOTE"
	.sectionflags	@"SHF_NOTE_NV_CUINFO"
        /*0018*/ 	.short	0x0002
        /*001a*/ 	.short	0x0064
        /*001c*/ 	.short	0x0082
	.zero		2


//--------------------- .nv.info                  --------------------------
	.section	.nv.info,"",@"SHT_CUDA_INFO"
	.align	4


	//----- nvinfo : EIATTR_REGCOUNT
	.align		4
        /*0000*/ 	.byte	0x04, 0x2f
        /*0002*/ 	.short	(.L_1 - .L_0)
	.align		4
.L_0:
        /*0004*/ 	.word	index@(_Z16torch_sum_kernelPK13__nv_bfloat16S1_PS_ii)
        /*0008*/ 	.word	0x00000020


	//----- nvinfo : EIATTR_FRAME_SIZE
	.align		4
.L_1:
        /*000c*/ 	.byte	0x04, 0x11
        /*000e*/ 	.short	(.L_3 - .L_2)
	.align		4
.L_2:
        /*0010*/ 	.word	index@(_Z16torch_sum_kernelPK13__nv_bfloat16S1_PS_ii)
        /*0014*/ 	.word	0x00000000


	//----- nvinfo : EIATTR_MIN_STACK_SIZE
	.align		4
.L_3:
        /*0018*/ 	.byte	0x04, 0x12
        /*001a*/ 	.short	(.L_5 - .L_4)
	.align		4
.L_4:
        /*001c*/ 	.word	index@(_Z16torch_sum_kernelPK13__nv_bfloat16S1_PS_ii)
        /*0020*/ 	.word	0x00000000
.L_5:


//--------------------- .nv.compat                --------------------------
	.section	.nv.compat,"",@"SHT_CUDA_COMPAT_INFO"
	.align	4
        /*0000*/ 	.byte	0x02, 0x09, 0x00, 0x00, 0x02, 0x02, 0x01, 0x00, 0x02, 0x05, 0x05, 0x00, 0x03, 0x07, 0x01, 0x01
        /*0010*/ 	.byte	0x02, 0x03, 0x00, 0x00, 0x02, 0x06, 0x01, 0x00, 0x04, 0x0b, 0x08, 0x00, 0x09, 0x00, 0x00, 0x00
        /*0020*/ 	.byte	0x00, 0x00, 0x00, 0x00


//--------------------- .nv.info._Z16torch_sum_kernelPK13__nv_bfloat16S1_PS_ii --------------------------
	.section	.nv.info._Z16torch_sum_kernelPK13__nv_bfloat16S1_PS_ii,"",@"SHT_CUDA_INFO"
	.sectionflags	@""
	.align	4


	//----- nvinfo : EIATTR_CUDA_API_VERSION
	.align		4
        /*0000*/ 	.byte	0x04, 0x37
        /*0002*/ 	.short	(.L_7 - .L_6)
.L_6:
        /*0004*/ 	.word	0x00000082


	//----- nvinfo : EIATTR_KPARAM_INFO
	.align		4
.L_7:
        /*0008*/ 	.byte	0x04, 0x17
        /*000a*/ 	.short	(.L_9 - .L_8)
.L_8:
        /*000c*/ 	.word	0x00000000
        /*0010*/ 	.short	0x0004
        /*0012*/ 	.short	0x001c
        /*0014*/ 	.byte	0x00, 0xf0, 0x11, 0x00


	//----- nvinfo : EIATTR_KPARAM_INFO
	.align		4
.L_9:
        /*0018*/ 	.byte	0x04, 0x17
        /*001a*/ 	.short	(.L_11 - .L_10)
.L_10:
        /*001c*/ 	.word	0x00000000
        /*0020*/ 	.short	0x0003
        /*0022*/ 	.short	0x0018
        /*0024*/ 	.byte	0x00, 0xf0, 0x11, 0x00


	//----- nvinfo : EIATTR_KPARAM_INFO
	.align		4
.L_11:
        /*0028*/ 	.byte	0x04, 0x17
        /*002a*/ 	.short	(.L_13 - .L_12)
.L_12:
        /*002c*/ 	.word	0x00000000
        /*0030*/ 	.short	0x0002
        /*0032*/ 	.short	0x0010
        /*0034*/ 	.byte	0x00, 0xf5, 0x21, 0x00


	//----- nvinfo : EIATTR_KPARAM_INFO
	.align		4
.L_13:
        /*0038*/ 	.byte	0x04, 0x17
        /*003a*/ 	.short	(.L_15 - .L_14)
.L_14:
        /*003c*/ 	.word	0x00000000
        /*0040*/ 	.short	0x0001
        /*0042*/ 	.short	0x0008
        /*0044*/ 	.byte	0x00, 0xf5, 0x21, 0x00


	//----- nvinfo : EIATTR_KPARAM_INFO
	.align		4
.L_15:
        /*0048*/ 	.byte	0x04, 0x17
        /*004a*/ 	.short	(.L_17 - .L_16)
.L_16:
        /*004c*/ 	.word	0x00000000
        /*0050*/ 	.short	0x0000
        /*0052*/ 	.short	0x0000
        /*0054*/ 	.byte	0x00, 0xf5, 0x21, 0x00


	//----- nvinfo : EIATTR_SPARSE_MMA_MASK
	.align		4
.L_17:
        /*0058*/ 	.byte	0x03, 0x50
        /*005a*/ 	.short	0x0000


	//----- nvinfo : EIATTR_MAXREG_COUNT
	.align		4
        /*005c*/ 	.byte	0x03, 0x1b
        /*005e*/ 	.short	0x00ff


	//----- nvinfo : EIATTR_MERCURY_ISA_VERSION
	.align		4
        /*0060*/ 	.byte	0x03, 0x5f
        /*0062*/ 	.short	0x0101


	//----- nvinfo : EIATTR_VRC_CTA_INIT_COUNT
	.align		4
        /*0064*/ 	.byte	0x02, 0x4a
	.zero		1
	.zero		1


	//----- nvinfo : EIATTR_EXIT_INSTR_OFFSETS
	.align		4
        /*0068*/ 	.byte	0x04, 0x1c
        /*006a*/ 	.short	(.L_19 - .L_18)


	//   ....[0]....
.L_18:
        /*006c*/ 	.word	0x00001020


	//----- nvinfo : EIATTR_CBANK_PARAM_SIZE
	.align		4
.L_19:
        /*0070*/ 	.byte	0x03, 0x19
        /*0072*/ 	.short	0x0020


	//----- nvinfo : EIATTR_PARAM_CBANK
	.align		4
        /*0074*/ 	.byte	0x04, 0x0a
        /*0076*/ 	.short	(.L_21 - .L_20)
	.align		4
.L_20:
        /*0078*/ 	.word	index@(.nv.constant0._Z16torch_sum_kernelPK13__nv_bfloat16S1_PS_ii)
        /*007c*/ 	.short	0x0380
        /*007e*/ 	.short	0x0020


	//----- nvinfo : EIATTR_SW_WAR
	.align		4
.L_21:
        /*0080*/ 	.byte	0x04, 0x36
        /*0082*/ 	.short	(.L_23 - .L_22)
.L_22:
        /*0084*/ 	.word	0x00000008
.L_23:


//--------------------- .nv.callgraph             --------------------------
	.section	.nv.callgraph,"",@"SHT_CUDA_CALLGRAPH"
	.align	4
	.sectionentsize	8
	.align		4
        /*0000*/ 	.word	0x00000000
	.align		4
        /*0004*/ 	.word	0xffffffff
	.align		4
        /*0008*/ 	.word	0x00000000
	.align		4
        /*000c*/ 	.word	0xfffffffe
	.align		4
        /*0010*/ 	.word	0x00000000
	.align		4
        /*0014*/ 	.word	0xfffffffd
	.align		4
        /*0018*/ 	.word	0x00000000
	.align		4
        /*001c*/ 	.word	0xfffffffc


//--------------------- .text._Z16torch_sum_kernelPK13__nv_bfloat16S1_PS_ii --------------------------
	.section	.text._Z16torch_sum_kernelPK13__nv_bfloat16S1_PS_ii,"ax",@progbits
	.align	128
        .global         _Z16torch_sum_kernelPK13__nv_bfloat16S1_PS_ii
        .type           _Z16torch_sum_kernelPK13__nv_bfloat16S1_PS_ii,@function
        .size           _Z16torch_sum_kernelPK13__nv_bfloat16S1_PS_ii,(.L_x_7 - _Z16torch_sum_kernelPK13__nv_bfloat16S1_PS_ii)
        .other          _Z16torch_sum_kernelPK13__nv_bfloat16S1_PS_ii,@"STO_CUDA_ENTRY STV_DEFAULT"
_Z16torch_sum_kernelPK13__nv_bfloat16S1_PS_ii:
.text._Z16torch_sum_kernelPK13__nv_bfloat16S1_PS_ii:
[----:B------:R-:W-:Y:S01]  /*0000*/  LDC R1, c[0x0][0x37c] ;  /* 0x0000df00ff017b82 */ /* 0x000fe20000000800 */
[----:B------:R-:W0:Y:S01]  /*0010*/  LDCU UR6, c[0x0][0x39c] ;  /* 0x00007380ff0677ac */ /* 0x000e220008000800 */
[----:B------:R-:W1:Y:S01]  /*0020*/  S2R R0, SR_CTAID.X ;  /* 0x0000000000007919 */ /* 0x000e620000002500 */
[----:B------:R-:W-:Y:S01]  /*0030*/  PRMT R17, RZ, 0x7610, R17 ;  /* 0x00007610ff117816 */ /* 0x000fe20000000011 */
[----:B------:R-:W2:Y:S01]  /*0040*/  LDCU.64 UR10, c[0x0][0x358] ;  /* 0x00006b00ff0a77ac */ /* 0x000ea20008000a00 */
[----:B------:R-:W3:Y:S01]  /*0050*/  S2R R3, SR_TID.X ;  /* 0x0000000000037919 */ /* 0x000ee20000002100 */
[----:B0-----:R-:W-:-:S09]  /*0060*/  UISETP.GE.AND UP0, UPT, UR6, 0x1, UPT ;  /* 0x000000010600788c */ /* 0x001fd2000bf06270 */
[----:B--2---:R-:W-:Y:S05]  /*0070*/  BRA.U !UP0, `(.L_x_0) ;  /* 0x0000000d08d47547 */ /* 0x004fea000b800000 */
[----:B------:R-:W-:Y:S01]  /*0080*/  UISETP.GE.U32.AND UP1, UPT, UR6, 0x10, UPT ;  /* 0x000000100600788c */ /* 0x000fe2000bf26070 */
[----:B------:R-:W-:Y:S01]  /*0090*/  HFMA2 R5, -RZ, RZ, 0, 0 ;  /* 0x00000000ff057431 */ /* 0x000fe200000001ff */
[----:B------:R-:W-:Y:S01]  /*00a0*/  PRMT R17, RZ, 0x7610, R17 ;  /* 0x00007610ff117816 */ /* 0x000fe20000000011 */
[----:B------:R-:W-:-:S06]  /*00b0*/  ULOP3.LUT UP0, UR9, UR6, 0xf, URZ, 0xc0, !UPT ;  /* 0x0000000f06097892 */ /* 0x000fcc000f80c0ff */
[----:B------:R-:W-:Y:S06]  /*00c0*/  BRA.U !UP1, `(.L_x_1) ;  /* 0x0000000909087547 */ /* 0x000fec000b800000 */
[----:B------:R-:W1:Y:S01]  /*00d0*/  LDC R4, c[0x0][0x398] ;  /* 0x0000e600ff047b82 */ /* 0x000e620000000800 */
[----:B------:R-:W0:Y:S01]  /*00e0*/  LDCU.64 UR4, c[0x0][0x380] ;  /* 0x00007000ff0477ac */ /* 0x000e220008000a00 */
[----:B------:R-:W-:Y:S01]  /*00f0*/  PRMT R17, RZ, 0x7610, R17 ;  /* 0x00007610ff117816 */ /* 0x000fe20000000011 */
[----:B------:R-:W-:-:S04]  /*0100*/  ULOP3.LUT UR7, UR6, 0x7ffffff0, URZ, 0xc0, !UPT ;  /* 0x7ffffff006077892 */ /* 0x000fc8000f8ec0ff */
[----:B------:R-:W-:Y:S02]  /*0110*/  UIADD3 UR8, UPT, UPT, -UR7, URZ, URZ ;  /* 0x000000ff07087290 */ /* 0x000fe4000fffe1ff */
[----:B------:R-:W-:Y:S01]  /*0120*/  MOV R5, UR7 ;  /* 0x0000000700057c02 */ /* 0x000fe20008000f00 */
[----:B0-----:R-:W-:-:S04]  /*0130*/  UIADD3 UR4, UP1, UPT, UR4, 0x10, URZ ;  /* 0x0000001004047890 */ /* 0x001fc8000ff3e0ff */
[----:B------:R-:W-:Y:S01]  /*0140*/  UIADD3.X UR5, UPT, UPT, URZ, UR5, URZ, UP1, !UPT ;  /* 0x00000005ff057290 */ /* 0x000fe20008ffe4ff */
[CC--:B-1----:R-:W-:Y:S01]  /*0150*/  LEA R23, R4.reuse, R0.reuse, 0x3 ;  /* 0x0000000004177211 */ /* 0x0c2fe200078e18ff */
[C-C-:B------:R-:W-:Y:S01]  /*0160*/  IMAD R6, R4.reuse, 0xf, R0.reuse ;  /* 0x0000000f04067824 */ /* 0x140fe200078e0200 */
[CC--:B------:R-:W-:Y:S01]  /*0170*/  LEA R20, R4.reuse, R0.reuse, 0x2 ;  /* 0x0000000004147211 */ /* 0x0c0fe200078e10ff */
[C-C-:B------:R-:W-:Y:S01]  /*0180*/  IMAD R7, R4.reuse, 0xe, R0.reuse ;  /* 0x0000000e04077824 */ /* 0x140fe200078e0200 */
[C---:B------:R-:W-:Y:S01]  /*0190*/  LEA R24, R4.reuse, R0, 0x1 ;  /* 0x0000000004187211 */ /* 0x040fe200078e08ff */
[--C-:B------:R-:W-:Y:S01]  /*01a0*/  IMAD R8, R4, 0xd, R0.reuse ;  /* 0x0000000d04087824 */ /* 0x100fe200078e0200 */
[----:B------:R-:W-:Y:S01]  /*01b0*/  IADD3 R26, PT, PT, R0, R4, RZ ;  /* 0x00000004001a7210 */ /* 0x000fe20007ffe0ff */
[C-C-:B------:R-:W-:Y:S01]  /*01c0*/  IMAD R9, R4.reuse, 0xc, R0.reuse ;  /* 0x0000000c04097824 */ /* 0x140fe200078e0200 */
[----:B------:R-:W-:Y:S01]  /*01d0*/  MOV R16, UR4 ;  /* 0x0000000400107c02 */ /* 0x000fe20008000f00 */
[C-C-:B------:R-:W-:Y:S01]  /*01e0*/  IMAD R10, R4.reuse, 0xb, R0.reuse ;  /* 0x0000000b040a7824 */ /* 0x140fe200078e0200 */
[----:B------:R-:W-:Y:S01]  /*01f0*/  MOV R19, UR5 ;  /* 0x0000000500137c02 */ /* 0x000fe20008000f00 */
[----:B------:R-:W-:-:S02]  /*0200*/  IMAD R11, R4, 0xa, R0 ;  /* 0x0000000a040b7824 */ /* 0x000fc400078e0200 */
[C-C-:B------:R-:W-:Y:S02]  /*0210*/  IMAD R21, R4.reuse, 0x9, R0.reuse ;  /* 0x0000000904157824 */ /* 0x140fe400078e0200 */
[C-C-:B------:R-:W-:Y:S02]  /*0220*/  IMAD R25, R4.reuse, 0x7, R0.reuse ;  /* 0x0000000704197824 */ /* 0x140fe400078e0200 */
[C-C-:B------:R-:W-:Y:S02]  /*0230*/  IMAD R27, R4.reuse, 0x6, R0.reuse ;  /* 0x00000006041b7824 */ /* 0x140fe400078e0200 */
[C-C-:B------:R-:W-:Y:S02]  /*0240*/  IMAD R29, R4.reuse, 0x5, R0.reuse ;  /* 0x00000005041d7824 */ /* 0x140fe400078e0200 */
[----:B------:R-:W-:Y:S02]  /*0250*/  IMAD R22, R4, 0x3, R0 ;  /* 0x0000000304167824 */ /* 0x000fe400078e0200 */
[----:B---3--:R-:W-:-:S02]  /*0260*/  IMAD R2, R0, R4, R3 ;  /* 0x0000000400027224 */ /* 0x008fc400078e0203 */
[-CC-:B------:R-:W-:Y:S02]  /*0270*/  IMAD R6, R6, R4.reuse, R3.reuse ;  /* 0x0000000406067224 */ /* 0x180fe400078e0203 */
[-CC-:B------:R-:W-:Y:S02]  /*0280*/  IMAD R7, R7, R4.reuse, R3.reuse ;  /* 0x0000000407077224 */ /* 0x180fe400078e0203 */
[-CC-:B------:R-:W-:Y:S02]  /*0290*/  IMAD R8, R8, R4.reuse, R3.reuse ;  /* 0x0000000408087224 */ /* 0x180fe400078e0203 */
[-CC-:B------:R-:W-:Y:S02]  /*02a0*/  IMAD R9, R9, R4.reuse, R3.reuse ;  /* 0x0000000409097224 */ /* 0x180fe400078e0203 */
[-CC-:B------:R-:W-:Y:S02]  /*02b0*/  IMAD R10, R10, R4.reuse, R3.reuse ;  /* 0x000000040a0a7224 */ /* 0x180fe400078e0203 */
[----:B------:R-:W-:-:S02]  /*02c0*/  IMAD R11, R11, R4, R3 ;  /* 0x000000040b0b7224 */ /* 0x000fc400078e0203 */
        /* <DEDUP_REMOVED lines=8> */
[----:B------:R-:W-:-:S07]  /*0350*/  IMAD R26, R26, R4, R3 ;  /* 0x000000041a1a7224 */ /* 0x000fce00078e0203 */
.L_x_2:
[----:B------:R-:W0:Y:S02]  /*0360*/  LDC.64 R14, c[0x0][0x388] ;  /* 0x0000e200ff0e7b82 */ /* 0x000e240000000a00 */
[----:B0-----:R-:W-:-:S05]  /*0370*/  IMAD.WIDE R12, R2, 0x2, R14 ;  /* 0x00000002020c7825 */ /* 0x001fca00078e020e */
[----:B------:R0:W2:Y:S02]  /*0380*/  LDG.E.U16 R18, desc[UR10][R12.64] ;  /* 0x0000000a0c127981 */ /* 0x0000a4000c1e1500 */
[----:B0-----:R-:W-:Y:S02]  /*0390*/  MOV R12, R16 ;  /* 0x00000010000c7202 */ /* 0x001fe40000000f00 */
[----:B------:R-:W-:-:S05]  /*03a0*/  MOV R13, R19 ;  /* 0x00000013000d7202 */ /* 0x000fca0000000f00 */
[----:B------:R-:W2:Y:S04]  /*03b0*/  LDG.E.U16 R16, desc[UR10][R12.64+-0x10] ;  /* 0xfffff00a0c107981 */ /* 0x000ea8000c1e1500 */
[----:B------:R-:W3:Y:S04]  /*03c0*/  LDG.E.U16 R19, desc[UR10][R12.64+-0xe] ;  /* 0xfffff20a0c137981 */ /* 0x000ee8000c1e1500 */
[----:B------:R-:W4:Y:S01]  /*03d0*/  LDG.E.U16 R28, desc[UR10][R12.64+-0xc] ;  /* 0xfffff40a0c1c7981 */ /* 0x000f22000c1e1500 */
[----:B--2---:R-:W-:Y:S02]  /*03e0*/  HFMA2.BF16_V2 R18, R16.H0_H0, R18.H0_H0, R17.H0_H0 ;  /* 0x2000001210127231 */ /* 0x004fe40000240811 */
[----:B------:R-:W-:-:S06]  /*03f0*/  IMAD.WIDE R16, R26, 0x2, R14 ;  /* 0x000000021a107825 */ /* 0x000fcc00078e020e */
[----:B------:R-:W3:Y:S02]  /*0400*/  LDG.E.U16 R16, desc[UR10][R16.64] ;  /* 0x0000000a10107981 */ /* 0x000ee4000c1e1500 */
[----:B---3--:R-:W-:Y:S02]  /*0410*/  HFMA2.BF16_V2 R17, R19.H0_H0, R16.H0_H0, R18.H0_H0 ;  /* 0x2000001013117231 */ /* 0x008fe40000240812 */
[----:B------:R-:W-:-:S06]  /*0420*/  IMAD.WIDE R18, R24, 0x2, R14 ;  /* 0x0000000218127825 */ /* 0x000fcc00078e020e */
[----:B------:R-:W4:Y:S04]  /*0430*/  LDG.E.U16 R18, desc[UR10][R18.64] ;  /* 0x0000000a12127981 */ /* 0x000f28000c1e1500 */
[----:B------:R-:W2:Y:S01]  /*0440*/  LDG.E.U16 R19, desc[UR10][R12.64+-0xa] ;  /* 0xfffff60a0c137981 */ /* 0x000ea2000c1e1500 */
[----:B----4-:R-:W-:Y:S02]  /*0450*/  HFMA2.BF16_V2 R28, R28.H0_H0, R18.H0_H0, R17.H0_H0 ;  /* 0x200000121c1c7231 */ /* 0x010fe40000240811 */
[----:B------:R-:W-:-:S06]  /*0460*/  IMAD.WIDE R16, R22, 0x2, R14 ;  /* 0x0000000216107825 */ /* 0x000fcc00078e020e */
[----:B------:R-:W2:Y:S02]  /*0470*/  LDG.E.U16 R16, desc[UR10][R16.64] ;  /* 0x0000000a10107981 */ /* 0x000ea4000c1e1500 */
[----:B--2---:R-:W-:Y:S02]  /*0480*/  HFMA2.BF16_V2 R19, R19.H0_H0, R16.H0_H0, R28.H0_H0 ;  /* 0x2000001013137231 */ /* 0x004fe4000024081c */
[----:B------:R-:W-:Y:S01]  /*0490*/  IMAD.WIDE R16, R20, 0x2, R14 ;  /* 0x0000000214107825 */ /* 0x000fe200078e020e */
[----:B------:R-:W2:Y:S05]  /*04a0*/  LDG.E.U16 R28, desc[UR10][R12.64+-0x8] ;  /* 0xfffff80a0c1c7981 */ /* 0x000eaa000c1e1500 */
[----:B------:R-:W2:Y:S02]  /*04b0*/  LDG.E.U16 R16, desc[UR10][R16.64] ;  /* 0x0000000a10107981 */ /* 0x000ea4000c1e1500 */
[----:B--2---:R-:W-:-:S02]  /*04c0*/  HFMA2.BF16_V2 R28, R28.H0_H0, R16.H0_H0, R19.H0_H0 ;  /* 0x200000101c1c7231 */ /* 0x004fc40000240813 */
[----:B------:R-:W-:-:S06]  /*04d0*/  IMAD.WIDE R18, R29, 0x2, R14 ;  /* 0x000000021d127825 */ /* 0x000fcc00078e020e */
[----:B------:R-:W2:Y:S04]  /*04e0*/  LDG.E.U16 R18, desc[UR10][R18.64] ;  /* 0x0000000a12127981 */ /* 0x000ea8000c1e1500 */
[----:B------:R-:W2:Y:S01]  /*04f0*/  LDG.E.U16 R19, desc[UR10][R12.64+-0x6] ;  /* 0xfffffa0a0c137981 */ /* 0x000ea2000c1e1500 */
[----:B------:R-:W-:-:S06]  /*0500*/  IMAD.WIDE R16, R27, 0x2, R14 ;  /* 0x000000021b107825 */ /* 0x000fcc00078e020e */
[----:B------:R-:W3:Y:S01]  /*0510*/  LDG.E.U16 R16, desc[UR10][R16.64] ;  /* 0x0000000a10107981 */ /* 0x000ee2000c1e1500 */
[----:B--2---:R-:W-:-:S03]  /*0520*/  HFMA2.BF16_V2 R19, R19.H0_H0, R18.H0_H0, R28.H0_H0 ;  /* 0x2000001213137231 */ /* 0x004fc6000024081c */
[----:B------:R-:W3:Y:S02]  /*0530*/  LDG.E.U16 R28, desc[UR10][R12.64+-0x4] ;  /* 0xfffffc0a0c1c7981 */ /* 0x000ee4000c1e1500 */
[----:B---3--:R-:W-:Y:S02]  /*0540*/  HFMA2.BF16_V2 R19, R28.H0_H0, R16.H0_H0, R19.H0_H0 ;  /* 0x200000101c137231 */ /* 0x008fe40000240813 */
        /* <DEDUP_REMOVED lines=26> */
[----:B------:R-:W2:Y:S01]  /*06f0*/  LDG.E.U16 R17, desc[UR10][R16.64] ;  /* 0x0000000a10117981 */ /* 0x000ea2000c1e1500 */
[----:B------:R-:W-:Y:S01]  /*0700*/  UIADD3 UR8, UPT, UPT, UR8, 0x10, URZ ;  /* 0x0000001008087890 */ /* 0x000fe2000fffe0ff */
[----:B--2---:R-:W-:-:S02]  /*0710*/  HFMA2.BF16_V2 R17, R28.H0_H0, R17.H0_H0, R19.H0_H0 ;  /* 0x200000111c117231 */ /* 0x004fc40000240813 */
[--C-:B------:R-:W-:Y:S01]  /*0720*/  IMAD.WIDE R18, R7, 0x2, R14.reuse ;  /* 0x0000000207127825 */ /* 0x100fe200078e020e */
[----:B------:R-:W2:Y:S03]  /*0730*/  LDG.E.U16 R28, desc[UR10][R12.64+0xc] ;  /* 0x00000c0a0c1c7981 */ /* 0x000ea6000c1e1500 */
[----:B------:R-:W-:Y:S02]  /*0740*/  IMAD.WIDE R14, R6, 0x2, R14 ;  /* 0x00000002060e7825 */ /* 0x000fe400078e020e */
[----:B------:R0:W2:Y:S04]  /*0750*/  LDG.E.U16 R18, desc[UR10][R18.64] ;  /* 0x0000000a12127981 */ /* 0x0000a8000c1e1500 */
[----:B------:R-:W3:Y:S04]  /*0760*/  LDG.E.U16 R15, desc[UR10][R14.64] ;  /* 0x0000000a0e0f7981 */ /* 0x000ee8000c1e1500 */
[----:B------:R-:W3:Y:S01]  /*0770*/  LDG.E.U16 R14, desc[UR10][R12.64+0xe] ;  /* 0x00000e0a0c0e7981 */ /* 0x000ee2000c1e1500 */
[----:B------:R-:W-:Y:S01]  /*0780*/  UISETP.NE.AND UP1, UPT, UR8, URZ, UPT ;  /* 0x000000ff0800728c */ /* 0x000fe2000bf25270 */
[----:B------:R-:W-:-:S04]  /*0790*/  IADD3 R16, P0, PT, R12, 0x20, RZ ;  /* 0x000000200c107810 */ /* 0x000fc80007f1e0ff */
[----:B0-----:R-:W-:Y:S01]  /*07a0*/  IADD3.X R19, PT, PT, RZ, R13, RZ, P0, !PT ;  /* 0x0000000dff137210 */ /* 0x001fe200007fe4ff */
[----:B--2---:R-:W-:Y:S02]  /*07b0*/  HFMA2.BF16_V2 R17, R28.H0_H0, R18.H0_H0, R17.H0_H0 ;  /* 0x200000121c117231 */ /* 0x004fe40000240811 */
[----:B------:R-:W-:-:S05]  /*07c0*/  IMAD R28, R4, R4, RZ ;  /* 0x00000004041c7224 */ /* 0x000fca00078e02ff */
[C---:B------:R-:W-:Y:S02]  /*07d0*/  LEA R2, R28.reuse, R2, 0x4 ;  /* 0x000000021c027211 */ /* 0x040fe400078e20ff */
[C---:B------:R-:W-:Y:S02]  /*07e0*/  LEA R6, R28.reuse, R6, 0x4 ;  /* 0x000000061c067211 */ /* 0x040fe400078e20ff */
[C---:B------:R-:W-:Y:S02]  /*07f0*/  LEA R7, R28.reuse, R7, 0x4 ;  /* 0x000000071c077211 */ /* 0x040fe400078e20ff */
[C---:B------:R-:W-:Y:S01]  /*0800*/  LEA R8, R28.reuse, R8, 0x4 ;  /* 0x000000081c087211 */ /* 0x040fe200078e20ff */
[----:B---3--:R-:W-:Y:S01]  /*0810*/  HFMA2.BF16_V2 R17, R14.H0_H0, R15.H0_H0, R17.H0_H0 ;  /* 0x2000000f0e117231 */ /* 0x008fe20000240811 */
[C---:B------:R-:W-:Y:S02]  /*0820*/  LEA R9, R28.reuse, R9, 0x4 ;  /* 0x000000091c097211 */ /* 0x040fe400078e20ff */
[----:B------:R-:W-:-:S02]  /*0830*/  LEA R10, R28, R10, 0x4 ;  /* 0x0000000a1c0a7211 */ /* 0x000fc400078e20ff */
[C---:B------:R-:W-:Y:S02]  /*0840*/  LEA R11, R28.reuse, R11, 0x4 ;  /* 0x0000000b1c0b7211 */ /* 0x040fe400078e20ff */
[C---:B------:R-:W-:Y:S02]  /*0850*/  LEA R21, R28.reuse, R21, 0x4 ;  /* 0x000000151c157211 */ /* 0x040fe400078e20ff */
[C---:B------:R-:W-:Y:S02]  /*0860*/  LEA R23, R28.reuse, R23, 0x4 ;  /* 0x000000171c177211 */ /* 0x040fe400078e20ff */
[C---:B------:R-:W-:Y:S02]  /*0870*/  LEA R25, R28.reuse, R25, 0x4 ;  /* 0x000000191c197211 */ /* 0x040fe400078e20ff */
[C---:B------:R-:W-:Y:S02]  /*0880*/  LEA R27, R28.reuse, R27, 0x4 ;  /* 0x0000001b1c1b7211 */ /* 0x040fe400078e20ff */
[----:B------:R-:W-:-:S02]  /*0890*/  LEA R29, R28, R29, 0x4 ;  /* 0x0000001d1c1d7211 */ /* 0x000fc400078e20ff */
[C---:B------:R-:W-:Y:S02]  /*08a0*/  LEA R20, R28.reuse, R20, 0x4 ;  /* 0x000000141c147211 */ /* 0x040fe400078e20ff */
[C---:B------:R-:W-:Y:S02]  /*08b0*/  LEA R22, R28.reuse, R22, 0x4 ;  /* 0x000000161c167211 */ /* 0x040fe400078e20ff */
[C---:B------:R-:W-:Y:S02]  /*08c0*/  LEA R24, R28.reuse, R24, 0x4 ;  /* 0x000000181c187211 */ /* 0x040fe400078e20ff */
[----:B------:R-:W-:Y:S01]  /*08d0*/  LEA R26, R28, R26, 0x4 ;  /* 0x0000001a1c1a7211 */ /* 0x000fe200078e20ff */
[----:B------:R-:W-:Y:S06]  /*08e0*/  BRA.U UP1, `(.L_x_2) ;  /* 0xfffffff9019c7547 */ /* 0x000fec000b83ffff */
.L_x_1:
[----:B------:R-:W-:Y:S05]  /*08f0*/  BRA.U !UP0, `(.L_x_0) ;  /* 0x0000000508b47547 */ /* 0x000fea000b800000 */
[----:B------:R-:W-:Y:S02]  /*0900*/  UISETP.GE.U32.AND UP0, UPT, UR9, 0x8, UPT ;  /* 0x000000080900788c */ /* 0x000fe4000bf06070 */
[----:B------:R-:W-:-:S04]  /*0910*/  ULOP3.LUT UR5, UR6, 0x7, URZ, 0xc0, !UPT ;  /* 0x0000000706057892 */ /* 0x000fc8000f8ec0ff */
[----:B------:R-:W-:-:S03]  /*0920*/  UISETP.NE.AND UP1, UPT, UR5, URZ, UPT ;  /* 0x000000ff0500728c */ /* 0x000fc6000bf25270 */
[----:B------:R-:W-:Y:S08]  /*0930*/  BRA.U !UP0, `(.L_x_3) ;  /* 0x0000000108d47547 */ /* 0x000ff0000b800000 */
[----:B------:R-:W1:Y:S01]  /*0940*/  LDCU UR4, c[0x0][0x398] ;  /* 0x00007300ff0477ac */ /* 0x000e620008000800 */
[----:B------:R-:W0:Y:S08]  /*0950*/  LDC.64 R8, c[0x0][0x388] ;  /* 0x0000e200ff087b82 */ /* 0x000e300000000a00 */
[----:B------:R-:W2:Y:S01]  /*0960*/  LDC.64 R6, c[0x0][0x380] ;  /* 0x0000e000ff067b82 */ /* 0x000ea20000000a00 */
[----:B-1----:R-:W-:-:S04]  /*0970*/  IMAD R2, R5, UR4, R0 ;  /* 0x0000000405027c24 */ /* 0x002fc8000f8e0200 */
[C---:B---3--:R-:W-:Y:S01]  /*0980*/  IMAD R15, R2.reuse, UR4, R3 ;  /* 0x00000004020f7c24 */ /* 0x048fe2000f8e0203 */
[----:B------:R-:W-:-:S03]  /*0990*/  IADD3 R4, PT, PT, R2, UR4, RZ ;  /* 0x0000000402047c10 */ /* 0x000fc6000fffe0ff */
[----:B0-----:R-:W-:Y:S01]  /*09a0*/  IMAD.WIDE R14, R15, 0x2, R8 ;  /* 0x000000020f0e7825 */ /* 0x001fe200078e0208 */
[----:B------:R-:W-:-:S03]  /*09b0*/  IADD3 R2, PT, PT, R4, UR4, RZ ;  /* 0x0000000404027c10 */ /* 0x000fc6000fffe0ff */
[--C-:B------:R-:W-:Y:S01]  /*09c0*/  IMAD R13, R4, UR4, R3.reuse ;  /* 0x00000004040d7c24 */ /* 0x100fe2000f8e0203 */
[C---:B------:R-:W-:Y:S01]  /*09d0*/  IADD3 R16, PT, PT, R2.reuse, UR4, RZ ;  /* 0x0000000402107c10 */ /* 0x040fe2000fffe0ff */
[----:B------:R-:W-:Y:S02]  /*09e0*/  IMAD R11, R2, UR4, R3 ;  /* 0x00000004020b7c24 */ /* 0x000fe4000f8e0203 */
[----:B--2---:R-:W-:Y:S01]  /*09f0*/  IMAD.WIDE.U32 R6, R5, 0x2, R6 ;  /* 0x0000000205067825 */ /* 0x004fe200078e0006 */
[----:B------:R0:W2:Y:S01]  /*0a00*/  LDG.E.U16 R2, desc[UR10][R14.64] ;  /* 0x0000000a0e027981 */ /* 0x0000a2000c1e1500 */
[----:B------:R-:W-:Y:S02]  /*0a10*/  IADD3 R20, PT, PT, R16, UR4, RZ ;  /* 0x0000000410147c10 */ /* 0x000fe4000fffe0ff */
[----:B------:R-:W-:Y:S01]  /*0a20*/  IMAD.WIDE R12, R13, 0x2, R8 ;  /* 0x000000020d0c7825 */ /* 0x000fe200078e0208 */
[----:B------:R-:W2:Y:S01]  /*0a30*/  LDG.E.U16 R4, desc[UR10][R6.64] ;  /* 0x0000000a06047981 */ /* 0x000ea2000c1e1500 */
[----:B------:R-:W-:-:S02]  /*0a40*/  IADD3 R22, PT, PT, R20, UR4, RZ ;  /* 0x0000000414167c10 */ /* 0x000fc4000fffe0ff */
[----:B------:R-:W-:Y:S01]  /*0a50*/  IMAD R25, R16, UR4, R3 ;  /* 0x0000000410197c24 */ /* 0x000fe2000f8e0203 */
[----:B------:R1:W3:Y:S01]  /*0a60*/  LDG.E.U16 R19, desc[UR10][R12.64] ;  /* 0x0000000a0c137981 */ /* 0x0002e2000c1e1500 */
[----:B------:R-:W-:-:S03]  /*0a70*/  IMAD.WIDE R10, R11, 0x2, R8 ;  /* 0x000000020b0a7825 */ /* 0x000fc600078e0208 */
[----:B------:R-:W3:Y:S01]  /*0a80*/  LDG.E.U16 R16, desc[UR10][R6.64+0x2] ;  /* 0x0000020a06107981 */ /* 0x000ee2000c1e1500 */
[----:B0-----:R-:W-:Y:S01]  /*0a90*/  IMAD R15, R20, UR4, R3 ;  /* 0x00000004140f7c24 */ /* 0x001fe2000f8e0203 */
[C---:B------:R-:W-:Y:S01]  /*0aa0*/  IADD3 R26, PT, PT, R22.reuse, UR4, RZ ;  /* 0x00000004161a7c10 */ /* 0x040fe2000fffe0ff */
[----:B------:R-:W-:Y:S01]  /*0ab0*/  IMAD.WIDE R24, R25, 0x2, R8 ;  /* 0x0000000219187825 */ /* 0x000fe200078e0208 */
[----:B------:R0:W4:Y:S04]  /*0ac0*/  LDG.E.U16 R21, desc[UR10][R10.64] ;  /* 0x0000000a0a157981 */ /* 0x000128000c1e1500 */
[----:B------:R-:W4:Y:S01]  /*0ad0*/  LDG.E.U16 R20, desc[UR10][R6.64+0x4] ;  /* 0x0000040a06147981 */ /* 0x000f22000c1e1500 */
[----:B------:R-:W-:Y:S02]  /*0ae0*/  IMAD R27, R22, UR4, R3 ;  /* 0x00000004161b7c24 */ /* 0x000fe4000f8e0203 */
[----:B------:R-:W-:Y:S01]  /*0af0*/  IMAD.WIDE R14, R15, 0x2, R8 ;  /* 0x000000020f0e7825 */ /* 0x000fe200078e0208 */
[----:B------:R-:W5:Y:S01]  /*0b00*/  LDG.E.U16 R18, desc[UR10][R24.64] ;  /* 0x0000000a18127981 */ /* 0x000f62000c1e1500 */
[----:B-1----:R-:W-:-:S03]  /*0b10*/  IADD3 R12, PT, PT, R26, UR4, RZ ;  /* 0x000000041a0c7c10 */ /* 0x002fc6000fffe0ff */
[----:B------:R-:W5:Y:S01]  /*0b20*/  LDG.E.U16 R23, desc[UR10][R6.64+0x6] ;  /* 0x0000060a06177981 */ /* 0x000f62000c1e1500 */
[----:B------:R-:W-:Y:S02]  /*0b30*/  IMAD R13, R26, UR4, R3 ;  /* 0x000000041a0d7c24 */ /* 0x000fe4000f8e0203 */
[----:B0-----:R-:W-:Y:S01]  /*0b40*/  IMAD.WIDE R10, R27, 0x2, R8 ;  /* 0x000000021b0a7825 */ /* 0x001fe200078e0208 */
[----:B------:R-:W5:Y:S03]  /*0b50*/  LDG.E.U16 R14, desc[UR10][R14.64] ;  /* 0x0000000a0e0e7981 */ /* 0x000f66000c1e1500 */
[----:B------:R-:W-:Y:S01]  /*0b60*/  IMAD R29, R12, UR4, R3 ;  /* 0x000000040c1d7c24 */ /* 0x000fe2000f8e0203 */
[----:B------:R-:W5:Y:S01]  /*0b70*/  LDG.E.U16 R25, desc[UR10][R6.64+0x8] ;  /* 0x0000080a06197981 */ /* 0x000f62000c1e1500 */
[----:B------:R-:W-:-:S03]  /*0b80*/  IMAD.WIDE R12, R13, 0x2, R8 ;  /* 0x000000020d0c7825 */ /* 0x000fc600078e0208 */
[----:B------:R-:W5:Y:S01]  /*0b90*/  LDG.E.U16 R10, desc[UR10][R10.64] ;  /* 0x0000000a0a0a7981 */ /* 0x000f62000c1e1500 */
[----:B------:R-:W-:-:S03]  /*0ba0*/  IMAD.WIDE R8, R29, 0x2, R8 ;  /* 0x000000021d087825 */ /* 0x000fc600078e0208 */
[----:B------:R-:W5:Y:S04]  /*0bb0*/  LDG.E.U16 R27, desc[UR10][R6.64+0xa] ;  /* 0x00000a0a061b7981 */ /* 0x000f68000c1e1500 */
[----:B------:R-:W5:Y:S04]  /*0bc0*/  LDG.E.U16 R12, desc[UR10][R12.64] ;  /* 0x0000000a0c0c7981 */ /* 0x000f68000c1e1500 */
[----:B------:R-:W5:Y:S04]  /*0bd0*/  LDG.E.U16 R29, desc[UR10][R6.64+0xc] ;  /* 0x00000c0a061d7981 */ /* 0x000f68000c1e1500 */
[----:B------:R4:W5:Y:S04]  /*0be0*/  LDG.E.U16 R8, desc[UR10][R8.64] ;  /* 0x0000000a08087981 */ /* 0x000968000c1e1500 */
[----:B------:R5:W5:Y:S01]  /*0bf0*/  LDG.E.U16 R22, desc[UR10][R6.64+0xe] ;  /* 0x00000e0a06167981 */ /* 0x000b62000c1e1500 */
[----:B------:R-:W-:Y:S01]  /*0c00*/  IADD3 R5, PT, PT, R5, 0x8, RZ ;  /* 0x0000000805057810 */ /* 0x000fe20007ffe0ff */
[----:B--2---:R-:W-:-:S04]  /*0c10*/  HFMA2.BF16_V2 R2, R4.H0_H0, R2.H0_H0, R17.H0_H0 ;  /* 0x2000000204027231 */ /* 0x004fc80000240811 */
[----:B---3--:R-:W-:-:S04]  /*0c20*/  HFMA2.BF16_V2 R2, R16.H0_H0, R19.H0_H0, R2.H0_H0 ;  /* 0x2000001310027231 */ /* 0x008fc80000240802 */
[----:B----4-:R-:W-:-:S04]  /*0c30*/  HFMA2.BF16_V2 R9, R20.H0_H0, R21.H0_H0, R2.H0_H0 ;  /* 0x2000001514097231 */ /* 0x010fc80000240802 */
[----:B-----5:R-:W-:-:S04]  /*0c40*/  HFMA2.BF16_V2 R7, R23.H0_H0, R18.H0_H0, R9.H0_H0 ;  /* 0x2000001217077231 */ /* 0x020fc80000240809 */
[----:B------:R-:W-:-:S04]  /*0c50*/  HFMA2.BF16_V2 R7, R25.H0_H0, R14.H0_H0, R7.H0_H0 ;  /* 0x2000000e19077231 */ /* 0x000fc80000240807 */
[----:B------:R-:W-:-:S04]  /*0c60*/  HFMA2.BF16_V2 R7, R27.H0_H0, R10.H0_H0, R7.H0_H0 ;  /* 0x2000000a1b077231 */ /* 0x000fc80000240807 */
[----:B------:R-:W-:-:S04]  /*0c70*/  HFMA2.BF16_V2 R7, R29.H0_H0, R12.H0_H0, R7.H0_H0 ;  /* 0x2000000c1d077231 */ /* 0x000fc80000240807 */
[----:B------:R-:W-:-:S07]  /*0c80*/  HFMA2.BF16_V2 R17, R22.H0_H0, R8.H0_H0, R7.H0_H0 ;  /* 0x2000000816117231 */ /* 0x000fce0000240807 */
.L_x_3:
        /* <DEDUP_REMOVED lines=15> */
[----:B------:R-:W-:Y:S01]  /*0d80*/  IMAD R15, R2, UR5, R3 ;  /* 0x00000005020f7c24 */ /* 0x000fe2000f8e0203 */
[----:B------:R-:W3:Y:S01]  /*0d90*/  LDG.E.U16 R10, desc[UR10][R10.64] ;  /* 0x0000000a0a0a7981 */ /* 0x000ee2000c1e1500 */
[----:B--2---:R-:W-:-:S04]  /*0da0*/  IMAD.WIDE.U32 R8, R5, 0x2, R8 ;  /* 0x0000000205087825 */ /* 0x004fc800078e0008 */
[----:B------:R-:W-:Y:S01]  /*0db0*/  IMAD.WIDE R12, R13, 0x2, R6 ;  /* 0x000000020d0c7825 */ /* 0x000fe200078e0206 */
[----:B------:R-:W3:Y:S03]  /*0dc0*/  LDG.E.U16 R2, desc[UR10][R8.64] ;  /* 0x0000000a08027981 */ /* 0x000ee6000c1e1500 */
[----:B------:R-:W-:Y:S01]  /*0dd0*/  IMAD R21, R4, UR5, R3 ;  /* 0x0000000504157c24 */ /* 0x000fe2000f8e0203 */
[----:B------:R-:W2:Y:S01]  /*0de0*/  LDG.E.U16 R19, desc[UR10][R8.64+0x2] ;  /* 0x0000020a08137981 */ /* 0x000ea2000c1e1500 */
[----:B------:R-:W-:-:S03]  /*0df0*/  IMAD.WIDE R14, R15, 0x2, R6 ;  /* 0x000000020f0e7825 */ /* 0x000fc600078e0206 */
[----:B------:R-:W2:Y:S01]  /*0e00*/  LDG.E.U16 R12, desc[UR10][R12.64] ;  /* 0x0000000a0c0c7981 */ /* 0x000ea2000c1e1500 */
[----:B------:R-:W-:-:S03]  /*0e10*/  IMAD.WIDE R6, R21, 0x2, R6 ;  /* 0x0000000215067825 */ /* 0x000fc600078e0206 */
[----:B------:R-:W4:Y:S04]  /*0e20*/  LDG.E.U16 R14, desc[UR10][R14.64] ;  /* 0x0000000a0e0e7981 */ /* 0x000f28000c1e1500 */
[----:B------:R-:W4:Y:S04]  /*0e30*/  LDG.E.U16 R21, desc[UR10][R8.64+0x4] ;  /* 0x0000040a08157981 */ /* 0x000f28000c1e1500 */
[----:B------:R-:W5:Y:S04]  /*0e40*/  LDG.E.U16 R6, desc[UR10][R6.64] ;  /* 0x0000000a06067981 */ /* 0x000f68000c1e1500 */
[----:B------:R-:W5:Y:S01]  /*0e50*/  LDG.E.U16 R23, desc[UR10][R8.64+0x6] ;  /* 0x0000060a08177981 */ /* 0x000f62000c1e1500 */
[----:B------:R-:W-:Y:S01]  /*0e60*/  IADD3 R5, PT, PT, R5, 0x4, RZ ;  /* 0x0000000405057810 */ /* 0x000fe20007ffe0ff */
[----:B---3--:R-:W-:-:S04]  /*0e70*/  HFMA2.BF16_V2 R2, R2.H0_H0, R10.H0_H0, R17.H0_H0 ;  /* 0x2000000a02027231 */ /* 0x008fc80000240811 */
[----:B--2---:R-:W-:-:S04]  /*0e80*/  HFMA2.BF16_V2 R2, R19.H0_H0, R12.H0_H0, R2.H0_H0 ;  /* 0x2000000c13027231 */ /* 0x004fc80000240802 */
[----:B----4-:R-:W-:-:S04]  /*0e90*/  HFMA2.BF16_V2 R2, R21.H0_H0, R14.H0_H0, R2.H0_H0 ;  /* 0x2000000e15027231 */ /* 0x010fc80000240802 */
[----:B-----5:R-:W-:-:S07]  /*0ea0*/  HFMA2.BF16_V2 R17, R23.H0_H0, R6.H0_H0, R2.H0_H0 ;  /* 0x2000000617117231 */ /* 0x020fce0000240802 */
.L_x_4:
[----:B------:R-:W-:Y:S05]  /*0eb0*/  BRA.U !UP1, `(.L_x_0) ;  /* 0x0000000109447547 */ /* 0x000fea000b800000 */
[----:B------:R-:W1:Y:S01]  /*0ec0*/  LDC R10, c[0x0][0x398] ;  /* 0x0000e600ff0a7b82 */ /* 0x000e620000000800 */
[----:B------:R-:W-:-:S07]  /*0ed0*/  UIADD3 UR4, UPT, UPT, -UR4, URZ, URZ ;  /* 0x000000ff04047290 */ /* 0x000fce000fffe1ff */
[----:B------:R-:W0:Y:S08]  /*0ee0*/  LDC.64 R8, c[0x0][0x380] ;  /* 0x0000e000ff087b82 */ /* 0x000e300000000a00 */
[----:B------:R-:W2:Y:S01]  /*0ef0*/  LDC.64 R6, c[0x0][0x388] ;  /* 0x0000e200ff067b82 */ /* 0x000ea20000000a00 */
[----:B-1----:R-:W-:-:S04]  /*0f00*/  IMAD R2, R5, R10, R0 ;  /* 0x0000000a05027224 */ /* 0x002fc800078e0200 */
[----:B---3--:R-:W-:Y:S02]  /*0f10*/  IMAD R11, R2, R10, R3 ;  /* 0x0000000a020b7224 */ /* 0x008fe400078e0203 */
[----:B0-----:R-:W-:-:S07]  /*0f20*/  IMAD.WIDE.U32 R8, R5, 0x2, R8 ;  /* 0x0000000205087825 */ /* 0x001fce00078e0008 */
.L_x_5:
[----:B--2---:R-:W-:Y:S01]  /*0f30*/  IMAD.WIDE R4, R11, 0x2, R6 ;  /* 0x000000020b047825 */ /* 0x004fe200078e0206 */
[----:B------:R0:W2:Y:S05]  /*0f40*/  LDG.E.U16 R2, desc[UR10][R8.64] ;  /* 0x0000000a08027981 */ /* 0x0000aa000c1e1500 */
[----:B------:R-:W2:Y:S01]  /*0f50*/  LDG.E.U16 R4, desc[UR10][R4.64] ;  /* 0x0000000a04047981 */ /* 0x000ea2000c1e1500 */
[----:B------:R-:W-:-:S04]  /*0f60*/  UIADD3 UR4, UPT, UPT, UR4, 0x1, URZ ;  /* 0x0000000104047890 */ /* 0x000fc8000fffe0ff */
[----:B------:R-:W-:Y:S01]  /*0f70*/  UISETP.NE.AND UP0, UPT, UR4, URZ, UPT ;  /* 0x000000ff0400728c */ /* 0x000fe2000bf05270 */
[----:B0-----:R-:W-:Y:S01]  /*0f80*/  IADD3 R8, P0, PT, R8, 0x2, RZ ;  /* 0x0000000208087810 */ /* 0x001fe20007f1e0ff */
[----:B------:R-:W-:-:S03]  /*0f90*/  IMAD R11, R10, R10, R11 ;  /* 0x0000000a0a0b7224 */ /* 0x000fc600078e020b */
[----:B------:R-:W-:Y:S01]  /*0fa0*/  IADD3.X R9, PT, PT, RZ, R9, RZ, P0, !PT ;  /* 0x00000009ff097210 */ /* 0x000fe200007fe4ff */
[----:B--2---:R-:W-:-:S03]  /*0fb0*/  HFMA2.BF16_V2 R17, R2.H0_H0, R4.H0_H0, R17.H0_H0 ;  /* 0x2000000402117231 */ /* 0x004fc60000240811 */
[----:B------:R-:W-:Y:S05]  /*0fc0*/  BRA.U UP0, `(.L_x_5) ;  /* 0xfffffffd00d87547 */ /* 0x000fea000b83ffff */
.L_x_0:
[----:B------:R-:W0:Y:S01]  /*0fd0*/  LDC.64 R4, c[0x0][0x390] ;  /* 0x0000e400ff047b82 */ /* 0x000e220000000a00 */
[----:B------:R-:W1:Y:S02]  /*0fe0*/  LDCU UR4, c[0x0][0x398] ;  /* 0x00007300ff0477ac */ /* 0x000e640008000800 */
[----:B-1-3--:R-:W-:-:S04]  /*0ff0*/  IMAD R3, R0, UR4, R3 ;  /* 0x0000000400037c24 */ /* 0x00afc8000f8e0203 */
[----:B0-----:R-:W-:-:S05]  /*1000*/  IMAD.WIDE R2, R3, 0x2, R4 ;  /* 0x0000000203027825 */ /* 0x001fca00078e0204 */
[----:B------:R-:W-:Y:S01]  /*1010*/  STG.E.U16 desc[UR10][R2.64], R17 ;  /* 0x0000001102007986 */ /* 0x000fe2000c10150a */
[----:B------:R-:W-:Y:S05]  /*1020*/  EXIT ;  /* 0x000000000000794d */ /* 0x000fea0003800000 */
.L_x_6:
[----:B------:R-:W-:-:S00]  /*1030*/  BRA `(.L_x_6) ;  /* 0xfffffffc00fc7947 */ /* 0x000fc0000383ffff */
[----:B------:R-:W-:-:S00]  /*1040*/  NOP ;  /* 0x0000000000007918 */ /* 0x000fc00000000000 */
        /* <DEDUP_REMOVED lines=11> */
.L_x_7:


//--------------------- .nv.shared.reserved.0     --------------------------
	.section	.nv.shared.reserved.0,"aw",@nobits
	.weak		__nv_reservedSMEM_offset_0_alias
	.size		__nv_reservedSMEM_offset_0_alias, 0, 64
	.other		__nv_reservedSMEM_offset_0_alias,@"STO_CUDA_RESERVED_SHARED STV_DEFAULT"
__nv_reservedSMEM_offset_0_alias:
	.zero		0
	.zero		64


//--------------------- .nv.constant0._Z16torch_sum_kernelPK13__nv_bfloat16S1_PS_ii --------------------------
	.section	.nv.constant0._Z16torch_sum_kernelPK13__nv_bfloat16S1_PS_ii,"a",@progbits
	.sectionflags	@""
	.align	4
.nv.constant0._Z16torch_sum_kernelPK13__nv_bfloat16S1_PS_ii:
	.zero		928


//--------------------- SYMBOLS --------------------------

	.type		.nv.reservedSmem.offset0,@object
	.size		.nv.reservedSmem.offset0,0x4
